	.headerflags	@"EF_CUDA_TEXMODE_UNIFIED EF_CUDA_64BIT_ADDRESS EF_CUDA_ACCELERATORS EF_CUDA_SM90 EF_CUDA_VIRTUAL_SM(EF_CUDA_SM90)"
	.elftype	@"ET_EXEC"


//--------------------- .nv.info                  --------------------------
	.section	.nv.info,"",@"SHT_CUDA_INFO"
	.align	4


	//----- nvinfo : EIATTR_REGCOUNT
	.align		4
        /*0000*/ 	.byte	0x04, 0x2f
        /*0002*/ 	.short	(.L_1 - .L_0)
	.align		4
.L_0:
        /*0004*/ 	.word	index@(triton_poi_fused_add_clone_mul_sigmoid_3)
        /*0008*/ 	.word	0x0000001a


	//----- nvinfo : EIATTR_MIN_STACK_SIZE
	.align		4
.L_1:
        /*000c*/ 	.byte	0x04, 0x12
        /*000e*/ 	.short	(.L_3 - .L_2)
	.align		4
.L_2:
        /*0010*/ 	.word	index@(triton_poi_fused_add_clone_mul_sigmoid_3)
        /*0014*/ 	.word	0x00000000


	//----- nvinfo : EIATTR_FRAME_SIZE
	.align		4
.L_3:
        /*0018*/ 	.byte	0x04, 0x11
        /*001a*/ 	.short	(.L_5 - .L_4)
	.align		4
.L_4:
        /*001c*/ 	.word	index@(triton_poi_fused_add_clone_mul_sigmoid_3)
        /*0020*/ 	.word	0x00000000


	//----- nvinfo : EIATTR_MIN_STACK_SIZE
	.align		4
.L_5:
        /*0024*/ 	.byte	0x04, 0x12
        /*0026*/ 	.short	(.L_7 - .L_6)
	.align		4
.L_6:
        /*0028*/ 	.word	index@(triton_poi_fused_add_clone_mul_sigmoid_3)
        /*002c*/ 	.word	0x00000000
.L_7:


//--------------------- .nv.info.triton_poi_fused_add_clone_mul_sigmoid_3 --------------------------
	.section	.nv.info.triton_poi_fused_add_clone_mul_sigmoid_3,"",@"SHT_CUDA_INFO"
	.sectionflags	@""
	.align	4


	//----- nvinfo : EIATTR_CUDA_API_VERSION
	.align		4
        /*0000*/ 	.byte	0x04, 0x37
        /*0002*/ 	.short	(.L_9 - .L_8)
.L_8:
        /*0004*/ 	.word	0x0000007c


	//----- nvinfo : EIATTR_KPARAM_INFO
	.align		4
.L_9:
        /*0008*/ 	.byte	0x04, 0x17
        /*000a*/ 	.short	(.L_11 - .L_10)
.L_10:
        /*000c*/ 	.word	0x00000000
        /*0010*/ 	.short	0x0005
        /*0012*/ 	.short	0x0024
        /*0014*/ 	.byte	0x00, 0xf0, 0x11, 0x00


	//----- nvinfo : EIATTR_KPARAM_INFO
	.align		4
.L_11:
        /*0018*/ 	.byte	0x04, 0x17
        /*001a*/ 	.short	(.L_13 - .L_12)
.L_12:
        /*001c*/ 	.word	0x00000000
        /*0020*/ 	.short	0x0004
        /*0022*/ 	.short	0x0020
        /*0024*/ 	.byte	0x00, 0xf0, 0x11, 0x00


	//----- nvinfo : EIATTR_KPARAM_INFO
	.align		4
.L_13:
        /*0028*/ 	.byte	0x04, 0x17
        /*002a*/ 	.short	(.L_15 - .L_14)
.L_14:
        /*002c*/ 	.word	0x00000000
        /*0030*/ 	.short	0x0003
        /*0032*/ 	.short	0x0018
        /*0034*/ 	.byte	0x00, 0xf4, 0x21, 0x00


	//----- nvinfo : EIATTR_KPARAM_INFO
	.align		4
.L_15:
        /*0038*/ 	.byte	0x04, 0x17
        /*003a*/ 	.short	(.L_17 - .L_16)
.L_16:
        /*003c*/ 	.word	0x00000000
        /*0040*/ 	.short	0x0002
        /*0042*/ 	.short	0x0010
        /*0044*/ 	.byte	0x00, 0xf4, 0x21, 0x00


	//----- nvinfo : EIATTR_KPARAM_INFO
	.align		4
.L_17:
        /*0048*/ 	.byte	0x04, 0x17
        /*004a*/ 	.short	(.L_19 - .L_18)
.L_18:
        /*004c*/ 	.word	0x00000000
        /*0050*/ 	.short	0x0001
        /*0052*/ 	.short	0x0008
        /*0054*/ 	.byte	0x00, 0xf4, 0x21, 0x00


	//----- nvinfo : EIATTR_KPARAM_INFO
	.align		4
.L_19:
        /*0058*/ 	.byte	0x04, 0x17
        /*005a*/ 	.short	(.L_21 - .L_20)
.L_20:
        /*005c*/ 	.word	0x00000000
        /*0060*/ 	.short	0x0000
        /*0062*/ 	.short	0x0000
        /*0064*/ 	.byte	0x00, 0xf4, 0x21, 0x00


	//----- nvinfo : EIATTR_SPARSE_MMA_MASK
	.align		4
.L_21:
        /*0068*/ 	.byte	0x03, 0x50
        /*006a*/ 	.short	0x0000


	//----- nvinfo : EIATTR_MAXREG_COUNT
	.align		4
        /*006c*/ 	.byte	0x03, 0x1b
        /*006e*/ 	.short	0x00ff


	//----- nvinfo : EIATTR_EXIT_INSTR_OFFSETS
	.align		4
        /*0070*/ 	.byte	0x04, 0x1c
        /*0072*/ 	.short	(.L_23 - .L_22)


	//   ....[0]....
.L_22:
        /*0074*/ 	.word	0x00000720


	//   ....[1]....
        /*0078*/ 	.word	0x000007a0


	//----- nvinfo : EIATTR_REQNTID
	.align		4
.L_23:
        /*007c*/ 	.byte	0x04, 0x10
        /*007e*/ 	.short	(.L_25 - .L_24)
.L_24:
        /*0080*/ 	.word	0x00000080
        /*0084*/ 	.word	0x00000001
        /*0088*/ 	.word	0x00000001


	//----- nvinfo : EIATTR_CBANK_PARAM_SIZE
	.align		4
.L_25:
        /*008c*/ 	.byte	0x03, 0x19
        /*008e*/ 	.short	0x0028


	//----- nvinfo : EIATTR_PARAM_CBANK
	.align		4
        /*0090*/ 	.byte	0x04, 0x0a
        /*0092*/ 	.short	(.L_27 - .L_26)
	.align		4
.L_26:
        /*0094*/ 	.word	index@(.nv.constant0.triton_poi_fused_add_clone_mul_sigmoid_3)
        /*0098*/ 	.short	0x0210
        /*009a*/ 	.short	0x0028


	//----- nvinfo : EIATTR_SW_WAR
	.align		4
.L_27:
        /*009c*/ 	.byte	0x04, 0x36
        /*009e*/ 	.short	(.L_29 - .L_28)
.L_28:
        /*00a0*/ 	.word	0x00000008
.L_29:


//--------------------- .nv.callgraph             --------------------------
	.section	.nv.callgraph,"",@"SHT_CUDA_CALLGRAPH"
	.align	4
	.sectionentsize	8
	.align		4
        /*0000*/ 	.word	0x00000000
	.align		4
        /*0004*/ 	.word	0xffffffff
	.align		4
        /*0008*/ 	.word	0x00000000
	.align		4
        /*000c*/ 	.word	0xfffffffe
	.align		4
        /*0010*/ 	.word	0x00000000
	.align		4
        /*0014*/ 	.word	0xfffffffd
	.align		4
        /*0018*/ 	.word	0x00000000
	.align		4
        /*001c*/ 	.word	0xfffffffc


//--------------------- .text.triton_poi_fused_add_clone_mul_sigmoid_3 --------------------------
	.section	.text.triton_poi_fused_add_clone_mul_sigmoid_3,"ax",@progbits
	.sectionflags	@"SHF_BARRIERS=1"
	.align	128
        .global         triton_poi_fused_add_clone_mul_sigmoid_3
        .type           triton_poi_fused_add_clone_mul_sigmoid_3,@function
        .size           triton_poi_fused_add_clone_mul_sigmoid_3,(.L_x_1 - triton_poi_fused_add_clone_mul_sigmoid_3)
        .other          triton_poi_fused_add_clone_mul_sigmoid_3,@"STO_CUDA_ENTRY STV_DEFAULT"
triton_poi_fused_add_clone_mul_sigmoid_3:
.text.triton_poi_fused_add_clone_mul_sigmoid_3:
[----:B------:R-:W0:Y:S01]  /*0000*/  LDC R1, c[0x0][0x28] ;  /* 0x00000a00ff017b82 */ /* 0x000e220000000800 */
[----:B------:R-:W1:Y:S07]  /*0010*/  S2R R2, SR_TID.X ;  /* 0x0000000000027919 */ /* 0x000e6e0000002100 */
[----:B------:R-:W2:Y:S01]  /*0020*/  LDC.64 R6, c[0x0][0x218] ;  /* 0x00008600ff067b82 */ /* 0x000ea20000000a00 */
[----:B------:R-:W-:Y:S01]  /*0030*/  IMAD.MOV.U32 R12, RZ, RZ, RZ ;  /* 0x000000ffff0c7224 */ /* 0x000fe200078e00ff */
[----:B------:R-:W-:Y:S01]  /*0040*/  ULDC.64 UR6, c[0x0][0x208] ;  /* 0x0000820000067ab9 */ /* 0x000fe20000000a00 */
[----:B------:R-:W3:Y:S01]  /*0050*/  S2R R10, SR_CTAID.Y ;  /* 0x00000000000a7919 */ /* 0x000ee20000002600 */
[----:B------:R-:W4:Y:S04]  /*0060*/  S2R R16, SR_CTAID.X ;  /* 0x0000000000107919 */ /* 0x000f280000002500 */
[----:B------:R-:W5:Y:S08]  /*0070*/  LDC.64 R14, c[0x0][0x210] ;  /* 0x00008400ff0e7b82 */ /* 0x000f700000000a00 */
[----:B------:R-:W5:Y:S01]  /*0080*/  LDC.64 R8, c[0x0][0x220] ;  /* 0x00008800ff087b82 */ /* 0x000f620000000a00 */
[----:B-1----:R-:W-:-:S02]  /*0090*/  SHF.R.U32.HI R3, RZ, 0x2, R2 ;  /* 0x00000002ff037819 */ /* 0x002fc40000011602 */
[----:B------:R-:W-:Y:S02]  /*00a0*/  LOP3.LUT R11, R2, 0x60, RZ, 0xc0, !PT ;  /* 0x00000060020b7812 */ /* 0x000fe400078ec0ff */
[----:B------:R-:W-:Y:S01]  /*00b0*/  SGXT.U32 R3, R3, 0x3 ;  /* 0x000000030303781a */ /* 0x000fe20000000000 */
[----:B---3--:R-:W-:Y:S01]  /*00c0*/  IMAD.SHL.U32 R10, R10, 0x20, RZ ;  /* 0x000000200a0a7824 */ /* 0x008fe200078e00ff */
[----:B------:R-:W-:-:S04]  /*00d0*/  SHF.R.U32.HI R0, RZ, 0x2, R11 ;  /* 0x00000002ff007819 */ /* 0x000fc8000001160b */
[----:B------:R-:W-:-:S04]  /*00e0*/  LOP3.LUT R3, R0, R3, RZ, 0xfc, !PT ;  /* 0x0000000300037212 */ /* 0x000fc800078efcff */
[----:B------:R-:W-:-:S04]  /*00f0*/  LOP3.LUT R5, R3, R10, RZ, 0xfc, !PT ;  /* 0x0000000a03057212 */ /* 0x000fc800078efcff */
[C---:B------:R-:W-:Y:S01]  /*0100*/  ISETP.GE.AND P0, PT, R5.reuse, 0x40, PT ;  /* 0x000000400500780c */ /* 0x040fe20003f06270 */
[----:B--2---:R-:W-:-:S12]  /*0110*/  IMAD.WIDE R6, R5, 0x4, R6 ;  /* 0x0000000405067825 */ /* 0x004fd800078e0206 */
[----:B------:R1:W2:Y:S01]  /*0120*/  @!P0 LDG.E.EL R12, desc[UR6][R6.64] ;  /* 0x00000006060c8981 */ /* 0x0002a2000c2e1900 */
[----:B----4-:R-:W-:Y:S02]  /*0130*/  IMAD.SHL.U32 R16, R16, 0x10, RZ ;  /* 0x0000001010107824 */ /* 0x010fe400078e00ff */
[----:B------:R-:W-:-:S05]  /*0140*/  IMAD.SHL.U32 R17, R2, 0x4, RZ ;  /* 0x0000000402117824 */ /* 0x000fca00078e00ff */
[----:B------:R-:W-:Y:S02]  /*0150*/  LOP3.LUT R0, R16, 0xc, R17, 0xf8, !PT ;  /* 0x0000000c10007812 */ /* 0x000fe400078ef811 */
[----:B-1----:R-:W-:Y:S02]  /*0160*/  CS2R R6, SRZ ;  /* 0x0000000000067805 */ /* 0x002fe4000001ff00 */
[----:B------:R-:W-:Y:S01]  /*0170*/  ISETP.GE.AND P0, PT, R0, 0x10, PT ;  /* 0x000000100000780c */ /* 0x000fe20003f06270 */
[----:B------:R-:W-:-:S03]  /*0180*/  IMAD R0, R5, 0x10, R0 ;  /* 0x0000001005007824 */ /* 0x000fc600078e0200 */
[----:B------:R-:W-:Y:S02]  /*0190*/  ISETP.LT.AND P0, PT, R5, 0x40, !P0 ;  /* 0x000000400500780c */ /* 0x000fe40004701270 */
[----:B------:R-:W-:Y:S01]  /*01a0*/  CS2R R4, SRZ ;  /* 0x0000000000047805 */ /* 0x000fe2000001ff00 */
[----:B-----5:R-:W-:-:S10]  /*01b0*/  IMAD.WIDE R14, R0, 0x4, R14 ;  /* 0x00000004000e7825 */ /* 0x020fd400078e020e */
[----:B------:R1:W3:Y:S01]  /*01c0*/  @P0 LDG.E.EL.128 R4, desc[UR6][R14.64] ;  /* 0x000000060e040981 */ /* 0x0002e2000c2e1d00 */
[----:B------:R-:W-:Y:S02]  /*01d0*/  SHF.R.U32.HI R13, RZ, 0x3, R2 ;  /* 0x00000003ff0d7819 */ /* 0x000fe40000011602 */
[----:B------:R-:W-:Y:S02]  /*01e0*/  SHF.R.U32.HI R18, RZ, 0x3, R11 ;  /* 0x00000003ff127819 */ /* 0x000fe4000001160b */
[----:B------:R-:W-:Y:S02]  /*01f0*/  SGXT.U32 R13, R13, 0x2 ;  /* 0x000000020d0d781a */ /* 0x000fe40000000000 */
[----:B------:R-:W-:Y:S02]  /*0200*/  LOP3.LUT R10, R10, 0x1c, R17, 0xf8, !PT ;  /* 0x0000001c0a0a7812 */ /* 0x000fe400078ef811 */
[----:B------:R-:W-:-:S04]  /*0210*/  LOP3.LUT R13, R18, R13, RZ, 0xfc, !PT ;  /* 0x0000000d120d7212 */ /* 0x000fc800078efcff */
[----:B------:R-:W-:-:S04]  /*0220*/  LOP3.LUT R11, R13, R16, RZ, 0xfc, !PT ;  /* 0x000000100d0b7212 */ /* 0x000fc800078efcff */
[----:B------:R-:W-:Y:S01]  /*0230*/  ISETP.GE.AND P1, PT, R11, 0x10, PT ;  /* 0x000000100b00780c */ /* 0x000fe20003f26270 */
[----:B------:R-:W-:-:S03]  /*0240*/  IMAD R16, R10, 0x4, R11 ;  /* 0x000000040a107824 */ /* 0x000fc600078e020b */
[----:B------:R-:W-:Y:S01]  /*0250*/  ISETP.LT.AND P1, PT, R10, 0x40, !P1 ;  /* 0x000000400a00780c */ /* 0x000fe20004f21270 */
[----:B------:R-:W-:-:S04]  /*0260*/  IMAD.SHL.U32 R11, R16, 0x4, RZ ;  /* 0x00000004100b7824 */ /* 0x000fc800078e00ff */
[----:B01----:R-:W-:Y:S01]  /*0270*/  IMAD.WIDE R14, R11, 0x4, R8 ;  /* 0x000000040b0e7825 */ /* 0x003fe200078e0208 */
[----:B------:R-:W-:Y:S02]  /*0280*/  CS2R R8, SRZ ;  /* 0x0000000000087805 */ /* 0x000fe4000001ff00 */
[----:B------:R-:W-:-:S06]  /*0290*/  CS2R R10, SRZ ;  /* 0x00000000000a7805 */ /* 0x000fcc000001ff00 */
[----:B------:R0:W4:Y:S01]  /*02a0*/  @P1 LDG.E.EL.128 R8, desc[UR6][R14.64] ;  /* 0x000000060e081981 */ /* 0x000122000c2e1d00 */
[----:B------:R-:W1:Y:S01]  /*02b0*/  S2UR UR5, SR_CgaCtaId ;  /* 0x00000000000579c3 */ /* 0x000e620000008800 */
[----:B------:R-:W-:Y:S01]  /*02c0*/  UMOV UR4, 0x400 ;  /* 0x0000040000047882 */ /* 0x000fe20000000000 */
[C---:B------:R-:W-:Y:S01]  /*02d0*/  IMAD.SHL.U32 R21, R2.reuse, 0x2, RZ ;  /* 0x0000000202157824 */ /* 0x040fe200078e00ff */
[----:B------:R-:W-:-:S04]  /*02e0*/  LOP3.LUT R23, R2, 0x7c, RZ, 0xc0, !PT ;  /* 0x0000007c02177812 */ /* 0x000fc800078ec0ff */
[----:B------:R-:W-:Y:S01]  /*02f0*/  LOP3.LUT R21, R21, 0xf0, RZ, 0xc0, !PT ;  /* 0x000000f015157812 */ /* 0x000fe200078ec0ff */
[----:B0-----:R-:W-:Y:S02]  /*0300*/  IMAD.MOV.U32 R15, RZ, RZ, 0x3e800000 ;  /* 0x3e800000ff0f7424 */ /* 0x001fe400078e00ff */
[----:B------:R-:W-:Y:S01]  /*0310*/  IMAD.SHL.U32 R14, R2, 0x80, RZ ;  /* 0x00000080020e7824 */ /* 0x000fe200078e00ff */
[----:B-1----:R-:W-:Y:S01]  /*0320*/  UPRMT UR4, UR5, 0x654, UR4 ;  /* 0x0000065405047896 */ /* 0x002fe20008000004 */
[----:B--2---:R-:W-:-:S04]  /*0330*/  FADD R12, RZ, -R12 ;  /* 0x8000000cff0c7221 */ /* 0x004fc80000000000 */
[----:B------:R-:W-:-:S05]  /*0340*/  FMUL R16, R12, 1.4426950216293334961 ;  /* 0x3fb8aa3b0c107820 */ /* 0x000fca0000400000 */
[----:B------:R-:W-:-:S13]  /*0350*/  FSETP.GEU.AND P1, PT, R16, -126, PT ;  /* 0xc2fc00001000780b */ /* 0x000fda0003f2e000 */
[----:B------:R-:W-:-:S04]  /*0360*/  @!P1 FMUL R16, R16, 0.5 ;  /* 0x3f00000010109820 */ /* 0x000fc80000400000 */
[----:B------:R0:W1:Y:S02]  /*0370*/  MUFU.EX2 R12, R16 ;  /* 0x00000010000c7308 */ /* 0x0000640000000800 */
[----:B0-----:R-:W-:Y:S01]  /*0380*/  LOP3.LUT R16, R14, 0x180, RZ, 0xc0, !PT ;  /* 0x000001800e107812 */ /* 0x001fe200078ec0ff */
[----:B------:R-:W-:-:S03]  /*0390*/  IMAD.SHL.U32 R14, R2, 0x10, RZ ;  /* 0x00000010020e7824 */ /* 0x000fc600078e00ff */
[----:B------:R-:W-:Y:S01]  /*03a0*/  LOP3.LUT R19, R16, 0x60, RZ, 0xfc, !PT ;  /* 0x0000006010137812 */ /* 0x000fe200078efcff */
[----:B-1----:R-:W-:Y:S01]  /*03b0*/  @!P1 FMUL R12, R12, R12 ;  /* 0x0000000c0c0c9220 */ /* 0x002fe20000400000 */
[----:B------:R-:W-:Y:S02]  /*03c0*/  LOP3.LUT R3, R3, R16, RZ, 0xfc, !PT ;  /* 0x0000001003037212 */ /* 0x000fe400078efcff */
[----:B------:R-:W-:Y:S01]  /*03d0*/  LEA.HI R22, R19, UR4, RZ, 0x1f ;  /* 0x0000000413167c11 */ /* 0x000fe2000f8ff8ff */
[----:B------:R-:W-:-:S04]  /*03e0*/  FADD R17, R12, 1 ;  /* 0x3f8000000c117421 */ /* 0x000fc80000000000 */
[----:B------:R-:W-:Y:S01]  /*03f0*/  IMAD R19, R3, 0x4, R22 ;  /* 0x0000000403137824 */ /* 0x000fe200078e0216 */
[----:B------:R-:W-:-:S04]  /*0400*/  FSETP.GT.AND P1, PT, R17, 8.50705917302346158658e+37, PT ;  /* 0x7e8000001100780b */ /* 0x000fc80003f24000 */
[----:B------:R-:W-:-:S09]  /*0410*/  FSEL R15, R15, 1, P1 ;  /* 0x3f8000000f0f7808 */ /* 0x000fd20000800000 */
[----:B------:R-:W-:-:S04]  /*0420*/  @P1 FMUL R17, R17, 0.25 ;  /* 0x3e80000011111820 */ /* 0x000fc80000400000 */
[----:B------:R0:W1:Y:S02]  /*0430*/  MUFU.RCP R12, R17 ;  /* 0x00000011000c7308 */ /* 0x0000640000001000 */
[----:B0-----:R-:W-:-:S04]  /*0440*/  LOP3.LUT R17, R16, 0x40, RZ, 0xfc, !PT ;  /* 0x0000004010117812 */ /* 0x001fc800078efcff */
[----:B------:R-:W-:Y:S01]  /*0450*/  LEA.HI R20, R17, UR4, RZ, 0x1f ;  /* 0x0000000411147c11 */ /* 0x000fe2000f8ff8ff */
[----:B-1----:R-:W-:Y:S01]  /*0460*/  FMUL R12, R12, R15 ;  /* 0x0000000f0c0c7220 */ /* 0x002fe20000400000 */
[C---:B------:R-:W-:Y:S02]  /*0470*/  LOP3.LUT R15, R16.reuse, 0x20, RZ, 0xfc, !PT ;  /* 0x00000020100f7812 */ /* 0x040fe400078efcff */
[----:B------:R-:W-:Y:S01]  /*0480*/  LEA.HI R16, R16, UR4, RZ, 0x1f ;  /* 0x0000000410107c11 */ /* 0x000fe2000f8ff8ff */
[----:B------:R-:W-:Y:S01]  /*0490*/  IMAD R20, R3, 0x4, R20 ;  /* 0x0000000403147824 */ /* 0x000fe200078e0214 */
[----:B------:R-:W-:Y:S01]  /*04a0*/  LEA.HI R18, R15, UR4, RZ, 0x1f ;  /* 0x000000040f127c11 */ /* 0x000fe2000f8ff8ff */
[----:B---3--:R-:W-:Y:S02]  /*04b0*/  FMUL R15, R12, R6 ;  /* 0x000000060c0f7220 */ /* 0x008fe40000400000 */
[C---:B------:R-:W-:Y:S02]  /*04c0*/  IMAD R16, R3.reuse, 0x4, R16 ;  /* 0x0000000403107824 */ /* 0x040fe400078e0210 */
[----:B------:R-:W-:-:S02]  /*04d0*/  IMAD R17, R3, 0x4, R18 ;  /* 0x0000000403117824 */ /* 0x000fc400078e0212 */
[----:B------:R-:W-:Y:S01]  /*04e0*/  FMUL R3, R12, R4 ;  /* 0x000000040c037220 */ /* 0x000fe20000400000 */
[----:B------:R-:W-:Y:S01]  /*04f0*/  LOP3.LUT R18, R14, 0x7f0, RZ, 0xc0, !PT ;  /* 0x000007f00e127812 */ /* 0x000fe200078ec0ff */
[C---:B------:R-:W-:Y:S01]  /*0500*/  FMUL R14, R12.reuse, R5 ;  /* 0x000000050c0e7220 */ /* 0x040fe20000400000 */
[----:B------:R-:W-:Y:S02]  /*0510*/  FMUL R12, R12, R7 ;  /* 0x000000070c0c7220 */ /* 0x000fe40000400000 */
[----:B------:R0:W-:Y:S01]  /*0520*/  STS [R16], R3 ;  /* 0x0000000310007388 */ /* 0x0001e20000000800 */
[----:B------:R-:W-:Y:S01]  /*0530*/  IADD3 R4, R18, UR4, R21 ;  /* 0x0000000412047c10 */ /* 0x000fe2000fffe015 */
[----:B------:R-:W-:Y:S01]  /*0540*/  IMAD.SHL.U32 R21, R2, 0x40, RZ ;  /* 0x0000004002157824 */ /* 0x000fe200078e00ff */
[----:B------:R-:W-:Y:S01]  /*0550*/  IADD3 R2, R18, UR4, R23 ;  /* 0x0000000412027c10 */ /* 0x000fe2000fffe017 */
[----:B------:R1:W-:Y:S03]  /*0560*/  STS [R17+0x80], R14 ;  /* 0x0000800e11007388 */ /* 0x0003e60000000800 */
[----:B------:R-:W-:Y:S01]  /*0570*/  LOP3.LUT R22, R21, 0x1c0, RZ, 0xc0, !PT ;  /* 0x000001c015167812 */ /* 0x000fe200078ec0ff */
[----:B------:R-:W-:Y:S03]  /*0580*/  STS [R20+0x100], R15 ;  /* 0x0001000f14007388 */ /* 0x000fe60000000800 */
[C---:B0-----:R-:W-:Y:S01]  /*0590*/  LOP3.LUT R3, R22.reuse, 0x10, RZ, 0xfc, !PT ;  /* 0x0000001016037812 */ /* 0x041fe200078efcff */
[----:B------:R0:W-:Y:S01]  /*05a0*/  STS [R19+0x180], R12 ;  /* 0x0001800c13007388 */ /* 0x0001e20000000800 */
[----:B------:R-:W-:-:S02]  /*05b0*/  LOP3.LUT R16, R22, 0x20, RZ, 0xfc, !PT ;  /* 0x0000002016107812 */ /* 0x000fc400078efcff */
[C---:B-1----:R-:W-:Y:S01]  /*05c0*/  LOP3.LUT R14, R22.reuse, 0x30, RZ, 0xfc, !PT ;  /* 0x00000030160e7812 */ /* 0x042fe200078efcff */
[----:B------:R-:W-:Y:S01]  /*05d0*/  BAR.SYNC.DEFER_BLOCKING 0x0 ;  /* 0x0000000000007b1d */ /* 0x000fe20000010000 */
[----:B------:R-:W-:Y:S02]  /*05e0*/  LOP3.LUT R13, R13, R22, RZ, 0xfc, !PT ;  /* 0x000000160d0d7212 */ /* 0x000fe400078efcff */
[----:B------:R-:W-:Y:S02]  /*05f0*/  LEA.HI R22, R22, UR4, RZ, 0x1e ;  /* 0x0000000416167c11 */ /* 0x000fe4000f8ff0ff */
[----:B------:R-:W-:Y:S02]  /*0600*/  LEA.HI R16, R16, UR4, RZ, 0x1e ;  /* 0x0000000410107c11 */ /* 0x000fe4000f8ff0ff */
[----:B0-----:R-:W-:Y:S01]  /*0610*/  LEA.HI R12, R3, UR4, RZ, 0x1e ;  /* 0x00000004030c7c11 */ /* 0x001fe2000f8ff0ff */
[C---:B------:R-:W-:Y:S01]  /*0620*/  IMAD R3, R13.reuse, 0x4, R22 ;  /* 0x000000040d037824 */ /* 0x040fe200078e0216 */
[----:B------:R-:W-:Y:S01]  /*0630*/  LEA.HI R14, R14, UR4, RZ, 0x1e ;  /* 0x000000040e0e7c11 */ /* 0x000fe2000f8ff0ff */
[----:B------:R-:W-:-:S02]  /*0640*/  IMAD R15, R13, 0x4, R16 ;  /* 0x000000040d0f7824 */ /* 0x000fc400078e0210 */
[C---:B------:R-:W-:Y:S02]  /*0650*/  IMAD R12, R13.reuse, 0x4, R12 ;  /* 0x000000040d0c7824 */ /* 0x040fe400078e020c */
[----:B------:R-:W-:Y:S01]  /*0660*/  IMAD R14, R13, 0x4, R14 ;  /* 0x000000040d0e7824 */ /* 0x000fe200078e020e */
[----:B------:R-:W4:Y:S02]  /*0670*/  LDS.128 R4, [R4] ;  /* 0x0000000004047984 */ /* 0x000f240000000c00 */
[----:B----4-:R-:W-:Y:S01]  /*0680*/  FADD R4, R4, R8 ;  /* 0x0000000804047221 */ /* 0x010fe20000000000 */
[----:B------:R-:W-:Y:S01]  /*0690*/  BAR.SYNC.DEFER_BLOCKING 0x0 ;  /* 0x0000000000007b1d */ /* 0x000fe20000010000 */
[----:B------:R-:W-:Y:S01]  /*06a0*/  FADD R5, R5, R9 ;  /* 0x0000000905057221 */ /* 0x000fe20000000000 */
[----:B------:R-:W-:Y:S01]  /*06b0*/  FADD R6, R6, R10 ;  /* 0x0000000a06067221 */ /* 0x000fe20000000000 */
[----:B------:R-:W-:-:S03]  /*06c0*/  FADD R7, R7, R11 ;  /* 0x0000000b07077221 */ /* 0x000fc60000000000 */
[----:B------:R0:W-:Y:S04]  /*06d0*/  STS [R3], R4 ;  /* 0x0000000403007388 */ /* 0x0001e80000000800 */
[----:B------:R0:W-:Y:S04]  /*06e0*/  STS [R12+0x40], R5 ;  /* 0x000040050c007388 */ /* 0x0001e80000000800 */
[----:B------:R0:W-:Y:S04]  /*06f0*/  STS [R15+0x80], R6 ;  /* 0x000080060f007388 */ /* 0x0001e80000000800 */
[----:B------:R0:W-:Y:S01]  /*0700*/  STS [R14+0xc0], R7 ;  /* 0x0000c0070e007388 */ /* 0x0001e20000000800 */
[----:B------:R-:W-:Y:S06]  /*0710*/  BAR.SYNC.DEFER_BLOCKING 0x0 ;  /* 0x0000000000007b1d */ /* 0x000fec0000010000 */
[----:B0-----:R-:W-:Y:S05]  /*0720*/  @!P0 EXIT ;  /* 0x000000000000894d */ /* 0x001fea0003800000 */
[----:B------:R-:W-:Y:S01]  /*0730*/  LDS R8, [R2] ;  /* 0x0000000002087984 */ /* 0x000fe20000000800 */
[----:B------:R-:W0:Y:S03]  /*0740*/  LDC.64 R4, c[0x0][0x228] ;  /* 0x00008a00ff047b82 */ /* 0x000e260000000a00 */
[----:B------:R-:W-:Y:S04]  /*0750*/  LDS R9, [R2+0x4] ;  /* 0x0000040002097984 */ /* 0x000fe80000000800 */
[----:B------:R-:W-:Y:S04]  /*0760*/  LDS R10, [R2+0x8] ;  /* 0x00000800020a7984 */ /* 0x000fe80000000800 */
[----:B------:R-:W1:Y:S01]  /*0770*/  LDS R11, [R2+0xc] ;  /* 0x00000c00020b7984 */ /* 0x000e620000000800 */
[----:B0-----:R-:W-:-:S05]  /*0780*/  IMAD.WIDE R4, R0, 0x4, R4 ;  /* 0x0000000400047825 */ /* 0x001fca00078e0204 */
[----:B-1----:R-:W-:Y:S01]  /*0790*/  STG.E.128 desc[UR6][R4.64], R8 ;  /* 0x0000000804007986 */ /* 0x002fe2000c101d06 */
[----:B------:R-:W-:Y:S05]  /*07a0*/  EXIT ;  /* 0x000000000000794d */ /* 0x000fea0003800000 */
.L_x_0:
[----:B------:R-:W-:-:S00]  /*07b0*/  BRA `(.L_x_0) ;  /* 0xfffffffc00fc7947 */ /* 0x000fc0000383ffff */
[----:B------:R-:W-:-:S00]  /*07c0*/  NOP ;  /* 0x0000000000007918 */ /* 0x000fc00000000000 */
        /* <DEDUP_REMOVED lines=11> */
.L_x_1:


//--------------------- .nv.shared.triton_poi_fused_add_clone_mul_sigmoid_3 --------------------------
	.section	.nv.shared.triton_poi_fused_add_clone_mul_sigmoid_3,"aw",@nobits
	.sectionflags	@""
	.align	16
	.zero		1024


//--------------------- .nv.constant0.triton_poi_fused_add_clone_mul_sigmoid_3 --------------------------
	.section	.nv.constant0.triton_poi_fused_add_clone_mul_sigmoid_3,"a",@progbits
	.sectionflags	@""
	.align	4
.nv.constant0.triton_poi_fused_add_clone_mul_sigmoid_3:
	.zero		568
